//
// Generated by NVIDIA NVVM Compiler
//
// Compiler Build ID: CL-36424714
// Cuda compilation tools, release 13.0, V13.0.88
// Based on NVVM 20.0.0
//

.version 9.0
.target sm_100
.address_size 64

	// .globl	_Z7kernel1v
.extern .func  (.param .b32 func_retval0) vprintf
(
	.param .b64 vprintf_param_0,
	.param .b64 vprintf_param_1
)
;
.global .align 4 .b8 out[64];
.global .align 1 .b8 $str[14] = {72, 101, 108, 108, 111, 32, 87, 111, 114, 108, 100, 33, 10};

.visible .entry _Z7kernel1v()
{
	.reg .b32 	%r<2>;
	.reg .b32 	%f<2>;
	.reg .b64 	%rd<4>;

	mov.u32 	%r1, %tid.x;
	cvt.rn.f32.u32 	%f1, %r1;
	mul.wide.u32 	%rd1, %r1, 4;
	mov.u64 	%rd2, out;
	add.s64 	%rd3, %rd2, %rd1;
	st.global.f32 	[%rd3], %f1;
	ret;

}
	// .globl	_Z7kernel2v
.visible .entry _Z7kernel2v()
{
	.reg .b32 	%r<3>;
	.reg .b64 	%rd<3>;

	mov.u64 	%rd1, $str;
	cvta.global.u64 	%rd2, %rd1;
	{ // callseq 0, 0
	.param .b64 param0;
	st.param.b64 	[param0], %rd2;
	.param .b64 param1;
	st.param.b64 	[param1], 0;
	.param .b32 retval0;
	call.uni (retval0), 
	vprintf, 
	(
	param0, 
	param1
	);
	ld.param.b32 	%r1, [retval0];
	} // callseq 0
	ret;

}


// ===== COMPILED SASS (sm_100) =====

	.target	sm_100

	.elftype	@"ET_EXEC"


//--------------------- .note.nv.tkinfo           --------------------------
	.section	.note.nv.tkinfo,"",@"SHT_NOTE"
	.sectionflags	@"SHF_NOTE_NV_TKINFO"
	.tkinfo
        /*0018*/ 	.word	0x00000002
        /*0030*/ 	.string	""
        /*0030*/ 	.string	"ptxas"
        /*0030*/ 	.string	"Cuda compilation tools, release 13.0, V13.0.88"
        /*0030*/ 	.string	"Build cuda_13.0.r13.0/compiler.36424714_0"
        /*0030*/ 	.string	"-arch sm_100 -m 64 "



//--------------------- .note.nv.cuinfo           --------------------------
	.section	.note.nv.cuinfo,"",@"SHT_NOTE"
	.sectionflags	@"SHF_NOTE_NV_CUINFO"
        /*0018*/ 	.short	0x0002
        /*001a*/ 	.short	0x0064
        /*001c*/ 	.short	0x0082
	.zero		2


//--------------------- .nv.info                  --------------------------
	.section	.nv.info,"",@"SHT_CUDA_INFO"
	.align	4


	//----- nvinfo : EIATTR_REGCOUNT
	.align		4
        /*0000*/ 	.byte	0x04, 0x2f
        /*0002*/ 	.short	(.L_3 - .L_2)
	.align		4
.L_2:
        /*0004*/ 	.word	index@(_Z7kernel1v)
        /*0008*/ 	.word	0x00000008


	//----- nvinfo : EIATTR_FRAME_SIZE
	.align		4
.L_3:
        /*000c*/ 	.byte	0x04, 0x11
        /*000e*/ 	.short	(.L_5 - .L_4)
	.align		4
.L_4:
        /*0010*/ 	.word	index@(_Z7kernel1v)
        /*0014*/ 	.word	0x00000000


	//----- nvinfo : EIATTR_REGCOUNT
	.align		4
.L_5:
        /*0018*/ 	.byte	0x04, 0x2f
        /*001a*/ 	.short	(.L_7 - .L_6)
	.align		4
.L_6:
        /*001c*/ 	.word	index@(_Z7kernel2v)
        /*0020*/ 	.word	0x00000018


	//----- nvinfo : EIATTR_FRAME_SIZE
	.align		4
.L_7:
        /*0024*/ 	.byte	0x04, 0x11
        /*0026*/ 	.short	(.L_9 - .L_8)
	.align		4
.L_8:
        /*0028*/ 	.word	index@(_Z7kernel2v)
        /*002c*/ 	.word	0x00000000


	//----- nvinfo : EIATTR_MIN_STACK_SIZE
	.align		4
.L_9:
        /*0030*/ 	.byte	0x04, 0x12
        /*0032*/ 	.short	(.L_11 - .L_10)
	.align		4
.L_10:
        /*0034*/ 	.word	index@(_Z7kernel2v)
        /*0038*/ 	.word	0x00000000


	//----- nvinfo : EIATTR_MIN_STACK_SIZE
	.align		4
.L_11:
        /*003c*/ 	.byte	0x04, 0x12
        /*003e*/ 	.short	(.L_13 - .L_12)
	.align		4
.L_12:
        /*0040*/ 	.word	index@(_Z7kernel1v)
        /*0044*/ 	.word	0x00000000
.L_13:


//--------------------- .nv.compat                --------------------------
	.section	.nv.compat,"",@"SHT_CUDA_COMPAT_INFO"
	.align	4
        /*0000*/ 	.byte	0x02, 0x09, 0x00, 0x00, 0x02, 0x02, 0x01, 0x00, 0x02, 0x05, 0x05, 0x00, 0x03, 0x07, 0x01, 0x01
        /*0010*/ 	.byte	0x02, 0x03, 0x00, 0x00, 0x02, 0x06, 0x01, 0x00, 0x04, 0x0b, 0x08, 0x00, 0x09, 0x00, 0x00, 0x00
        /*0020*/ 	.byte	0x00, 0x00, 0x00, 0x00


//--------------------- .nv.info._Z7kernel2v      --------------------------
	.section	.nv.info._Z7kernel2v,"",@"SHT_CUDA_INFO"
	.sectionflags	@""
	.align	4


	//----- nvinfo : EIATTR_CUDA_API_VERSION
	.align		4
        /*0000*/ 	.byte	0x04, 0x37
        /*0002*/ 	.short	(.L_15 - .L_14)
.L_14:
        /*0004*/ 	.word	0x00000082


	//----- nvinfo : EIATTR_SPARSE_MMA_MASK
	.align		4
.L_15:
        /*0008*/ 	.byte	0x03, 0x50
        /*000a*/ 	.short	0x0000


	//----- nvinfo : EIATTR_MAXREG_COUNT
	.align		4
        /*000c*/ 	.byte	0x03, 0x1b
        /*000e*/ 	.short	0x00ff


	//----- nvinfo : EIATTR_EXTERNS
	.align		4
        /*0010*/ 	.byte	0x04, 0x0f
        /*0012*/ 	.short	(.L_17 - .L_16)


	//   ....[0]....
	.align		4
.L_16:
        /*0014*/ 	.word	index@(vprintf)


	//----- nvinfo : EIATTR_MERCURY_ISA_VERSION
	.align		4
.L_17:
        /*0018*/ 	.byte	0x03, 0x5f
        /*001a*/ 	.short	0x0101


	//----- nvinfo : EIATTR_VRC_CTA_INIT_COUNT
	.align		4
        /*001c*/ 	.byte	0x02, 0x4a
	.zero		1
	.zero		1


	//----- nvinfo : EIATTR_SYSCALL_OFFSETS
	.align		4
        /*0020*/ 	.byte	0x04, 0x46
        /*0022*/ 	.short	(.L_19 - .L_18)


	//   ....[0]....
.L_18:
        /*0024*/ 	.word	0x00000080


	//----- nvinfo : EIATTR_EXIT_INSTR_OFFSETS
	.align		4
.L_19:
        /*0028*/ 	.byte	0x04, 0x1c
        /*002a*/ 	.short	(.L_21 - .L_20)


	//   ....[0]....
.L_20:
        /*002c*/ 	.word	0x00000090


	//----- nvinfo : EIATTR_SW_WAR
	.align		4
.L_21:
        /*0030*/ 	.byte	0x04, 0x36
        /*0032*/ 	.short	(.L_23 - .L_22)
.L_22:
        /*0034*/ 	.word	0x00000008
.L_23:


//--------------------- .nv.info._Z7kernel1v      --------------------------
	.section	.nv.info._Z7kernel1v,"",@"SHT_CUDA_INFO"
	.sectionflags	@""
	.align	4


	//----- nvinfo : EIATTR_CUDA_API_VERSION
	.align		4
        /*0000*/ 	.byte	0x04, 0x37
        /*0002*/ 	.short	(.L_25 - .L_24)
.L_24:
        /*0004*/ 	.word	0x00000082


	//----- nvinfo : EIATTR_SPARSE_MMA_MASK
	.align		4
.L_25:
        /*0008*/ 	.byte	0x03, 0x50
        /*000a*/ 	.short	0x0000


	//----- nvinfo : EIATTR_MAXREG_COUNT
	.align		4
        /*000c*/ 	.byte	0x03, 0x1b
        /*000e*/ 	.short	0x00ff


	//----- nvinfo : EIATTR_MERCURY_ISA_VERSION
	.align		4
        /*0010*/ 	.byte	0x03, 0x5f
        /*0012*/ 	.short	0x0101


	//----- nvinfo : EIATTR_VRC_CTA_INIT_COUNT
	.align		4
        /*0014*/ 	.byte	0x02, 0x4a
	.zero		1
	.zero		1


	//----- nvinfo : EIATTR_EXIT_INSTR_OFFSETS
	.align		4
        /*0018*/ 	.byte	0x04, 0x1c
        /*001a*/ 	.short	(.L_27 - .L_26)


	//   ....[0]....
.L_26:
        /*001c*/ 	.word	0x00000070


	//----- nvinfo : EIATTR_SW_WAR
	.align		4
.L_27:
        /*0020*/ 	.byte	0x04, 0x36
        /*0022*/ 	.short	(.L_29 - .L_28)
.L_28:
        /*0024*/ 	.word	0x00000008
.L_29:


//--------------------- .nv.callgraph             --------------------------
	.section	.nv.callgraph,"",@"SHT_CUDA_CALLGRAPH"
	.align	4
	.sectionentsize	8
	.align		4
        /*0000*/ 	.word	0x00000000
	.align		4
        /*0004*/ 	.word	0xffffffff
	.align		4
        /*0008*/ 	.word	index@(_Z7kernel2v)
	.align		4
        /*000c*/ 	.word	index@(vprintf)
	.align		4
        /*0010*/ 	.word	0x00000000
	.align		4
        /*0014*/ 	.word	0xfffffffe
	.align		4
        /*0018*/ 	.word	0x00000000
	.align		4
        /*001c*/ 	.word	0xfffffffd
	.align		4
        /*0020*/ 	.word	0x00000000
	.align		4
        /*0024*/ 	.word	0xfffffffc


//--------------------- .nv.constant4             --------------------------
	.section	.nv.constant4,"a",@progbits
	.align	8
	.align		8
.nv.constant4:
        /*0000*/ 	.dword	vprintf
	.align		8
        /*0008*/ 	.dword	out
	.align		8
        /*0010*/ 	.dword	$str


//--------------------- .text._Z7kernel2v         --------------------------
	.section	.text._Z7kernel2v,"ax",@progbits
	.align	128
        .global         _Z7kernel2v
        .type           _Z7kernel2v,@function
        .size           _Z7kernel2v,(.L_x_3 - _Z7kernel2v)
        .other          _Z7kernel2v,@"STO_CUDA_ENTRY STV_DEFAULT"
_Z7kernel2v:
.text._Z7kernel2v:
[----:B------:R-:W0:Y:S01]  /*0000*/  LDC R1, c[0x0][0x37c] ;  /* 0x0000df00ff017b82 */ /* 0x000e220000000800 */
[----:B------:R-:W-:Y:S01]  /*0010*/  MOV R0, 0x0 ;  /* 0x0000000000007802 */ /* 0x000fe20000000f00 */
[----:B------:R-:W1:Y:S01]  /*0020*/  LDCU.64 UR4, c[0x4][0x10] ;  /* 0x01000200ff0477ac */ /* 0x000e620008000a00 */
[----:B------:R-:W-:-:S05]  /*0030*/  CS2R R6, SRZ ;  /* 0x0000000000067805 */ /* 0x000fca000001ff00 */
[----:B------:R2:W3:Y:S01]  /*0040*/  LDC.64 R2, c[0x4][R0] ;  /* 0x0100000000027b82 */ /* 0x0004e20000000a00 */
[----:B-1----:R-:W-:Y:S02]  /*0050*/  IMAD.U32 R4, RZ, RZ, UR4 ;  /* 0x00000004ff047e24 */ /* 0x002fe4000f8e00ff */
[----:B--2---:R-:W-:-:S07]  /*0060*/  IMAD.U32 R5, RZ, RZ, UR5 ;  /* 0x00000005ff057e24 */ /* 0x004fce000f8e00ff */
[----:B------:R-:W-:-:S07]  /*0070*/  LEPC R20, `(.L_x_0) ;  /* 0x000000001014794e */ /* 0x000fce0000000000 */
[----:B0--3--:R-:W-:Y:S05]  /*0080*/  CALL.ABS.NOINC R2 ;  /* 0x0000000002007343 */ /* 0x009fea0003c00000 */
.L_x_0:
[----:B------:R-:W-:Y:S05]  /*0090*/  EXIT ;  /* 0x000000000000794d */ /* 0x000fea0003800000 */
.L_x_1:
[----:B------:R-:W-:-:S00]  /*00a0*/  BRA `(.L_x_1) ;  /* 0xfffffffc00fc7947 */ /* 0x000fc0000383ffff */
[----:B------:R-:W-:-:S00]  /*00b0*/  NOP ;  /* 0x0000000000007918 */ /* 0x000fc00000000000 */
        /* <DEDUP_REMOVED lines=12> */
.L_x_3:


//--------------------- .text._Z7kernel1v         --------------------------
	.section	.text._Z7kernel1v,"ax",@progbits
	.align	128
        .global         _Z7kernel1v
        .type           _Z7kernel1v,@function
        .size           _Z7kernel1v,(.L_x_4 - _Z7kernel1v)
        .other          _Z7kernel1v,@"STO_CUDA_ENTRY STV_DEFAULT"
_Z7kernel1v:
.text._Z7kernel1v:
[----:B------:R-:W-:Y:S01]  /*0000*/  LDC R1, c[0x0][0x37c] ;  /* 0x0000df00ff017b82 */ /* 0x000fe20000000800 */
[----:B------:R-:W0:Y:S07]  /*0010*/  S2R R5, SR_TID.X ;  /* 0x0000000000057919 */ /* 0x000e2e0000002100 */
[----:B------:R-:W0:Y:S01]  /*0020*/  LDC.64 R2, c[0x4][0x8] ;  /* 0x01000200ff027b82 */ /* 0x000e220000000a00 */
[----:B------:R-:W1:Y:S01]  /*0030*/  LDCU.64 UR4, c[0x0][0x358] ;  /* 0x00006b00ff0477ac */ /* 0x000e620008000a00 */
[----:B0-----:R-:W-:Y:S01]  /*0040*/  IMAD.WIDE.U32 R2, R5, 0x4, R2 ;  /* 0x0000000405027825 */ /* 0x001fe200078e0002 */
[----:B------:R-:W-:-:S05]  /*0050*/  I2FP.F32.U32 R5, R5 ;  /* 0x0000000500057245 */ /* 0x000fca0000201000 */
[----:B-1----:R-:W-:Y:S01]  /*0060*/  STG.E desc[UR4][R2.64], R5 ;  /* 0x0000000502007986 */ /* 0x002fe2000c101904 */
[----:B------:R-:W-:Y:S05]  /*0070*/  EXIT ;  /* 0x000000000000794d */ /* 0x000fea0003800000 */
.L_x_2:
        /* <DEDUP_REMOVED lines=16> */
.L_x_4:


//--------------------- .nv.global.init           --------------------------
	.section	.nv.global.init,"aw",@progbits
.nv.global.init:
	.type		$str,@object
	.size		$str,(.L_1 - $str)
$str:
        /*0000*/ 	.byte	0x48, 0x65, 0x6c, 0x6c, 0x6f, 0x20, 0x57, 0x6f, 0x72, 0x6c, 0x64, 0x21, 0x0a, 0x00
.L_1:


//--------------------- .nv.shared.reserved.0     --------------------------
	.section	.nv.shared.reserved.0,"aw",@nobits
	.weak		__nv_reservedSMEM_offset_0_alias
	.size		__nv_reservedSMEM_offset_0_alias, 0, 64
	.other		__nv_reservedSMEM_offset_0_alias,@"STO_CUDA_RESERVED_SHARED STV_DEFAULT"
__nv_reservedSMEM_offset_0_alias:
	.zero		0
	.zero		64


//--------------------- .nv.global                --------------------------
	.section	.nv.global,"aw",@nobits
	.align	4
.nv.global:
	.type		out,@object
	.size		out,(.L_0 - out)
out:
	.zero		64
.L_0:


//--------------------- .nv.constant0._Z7kernel2v --------------------------
	.section	.nv.constant0._Z7kernel2v,"a",@progbits
	.sectionflags	@""
	.align	4
.nv.constant0._Z7kernel2v:
	.zero		896


//--------------------- .nv.constant0._Z7kernel1v --------------------------
	.section	.nv.constant0._Z7kernel1v,"a",@progbits
	.sectionflags	@""
	.align	4
.nv.constant0._Z7kernel1v:
	.zero		896


//--------------------- SYMBOLS --------------------------

	.type		.nv.reservedSmem.offset0,@object
	.size		.nv.reservedSmem.offset0,0x4
	.type		vprintf,@function
